	.headerflags	@"EF_CUDA_TEXMODE_UNIFIED EF_CUDA_64BIT_ADDRESS EF_CUDA_ACCELERATORS EF_CUDA_SM90 EF_CUDA_VIRTUAL_SM(EF_CUDA_SM90)"
	.elftype	@"ET_EXEC"


//--------------------- .nv.info                  --------------------------
	.section	.nv.info,"",@"SHT_CUDA_INFO"
	.align	4


	//----- nvinfo : EIATTR_REGCOUNT
	.align		4
        /*0000*/ 	.byte	0x04, 0x2f
        /*0002*/ 	.short	(.L_1 - .L_0)
	.align		4
.L_0:
        /*0004*/ 	.word	index@(triton_poi_fused_repeat_2)
        /*0008*/ 	.word	0x0000000c


	//----- nvinfo : EIATTR_MIN_STACK_SIZE
	.align		4
.L_1:
        /*000c*/ 	.byte	0x04, 0x12
        /*000e*/ 	.short	(.L_3 - .L_2)
	.align		4
.L_2:
        /*0010*/ 	.word	index@(triton_poi_fused_repeat_2)
        /*0014*/ 	.word	0x00000000


	//----- nvinfo : EIATTR_FRAME_SIZE
	.align		4
.L_3:
        /*0018*/ 	.byte	0x04, 0x11
        /*001a*/ 	.short	(.L_5 - .L_4)
	.align		4
.L_4:
        /*001c*/ 	.word	index@(triton_poi_fused_repeat_2)
        /*0020*/ 	.word	0x00000000


	//----- nvinfo : EIATTR_MIN_STACK_SIZE
	.align		4
.L_5:
        /*0024*/ 	.byte	0x04, 0x12
        /*0026*/ 	.short	(.L_7 - .L_6)
	.align		4
.L_6:
        /*0028*/ 	.word	index@(triton_poi_fused_repeat_2)
        /*002c*/ 	.word	0x00000000
.L_7:


//--------------------- .nv.info.triton_poi_fused_repeat_2 --------------------------
	.section	.nv.info.triton_poi_fused_repeat_2,"",@"SHT_CUDA_INFO"
	.sectionflags	@""
	.align	4


	//----- nvinfo : EIATTR_CUDA_API_VERSION
	.align		4
        /*0000*/ 	.byte	0x04, 0x37
        /*0002*/ 	.short	(.L_9 - .L_8)
.L_8:
        /*0004*/ 	.word	0x0000007c


	//----- nvinfo : EIATTR_KPARAM_INFO
	.align		4
.L_9:
        /*0008*/ 	.byte	0x04, 0x17
        /*000a*/ 	.short	(.L_11 - .L_10)
.L_10:
        /*000c*/ 	.word	0x00000000
        /*0010*/ 	.short	0x0002
        /*0012*/ 	.short	0x0010
        /*0014*/ 	.byte	0x00, 0xf0, 0x11, 0x00


	//----- nvinfo : EIATTR_KPARAM_INFO
	.align		4
.L_11:
        /*0018*/ 	.byte	0x04, 0x17
        /*001a*/ 	.short	(.L_13 - .L_12)
.L_12:
        /*001c*/ 	.word	0x00000000
        /*0020*/ 	.short	0x0001
        /*0022*/ 	.short	0x0008
        /*0024*/ 	.byte	0x00, 0xf4, 0x21, 0x00


	//----- nvinfo : EIATTR_KPARAM_INFO
	.align		4
.L_13:
        /*0028*/ 	.byte	0x04, 0x17
        /*002a*/ 	.short	(.L_15 - .L_14)
.L_14:
        /*002c*/ 	.word	0x00000000
        /*0030*/ 	.short	0x0000
        /*0032*/ 	.short	0x0000
        /*0034*/ 	.byte	0x00, 0xf4, 0x21, 0x00


	//----- nvinfo : EIATTR_SPARSE_MMA_MASK
	.align		4
.L_15:
        /*0038*/ 	.byte	0x03, 0x50
        /*003a*/ 	.short	0x0000


	//----- nvinfo : EIATTR_MAXREG_COUNT
	.align		4
        /*003c*/ 	.byte	0x03, 0x1b
        /*003e*/ 	.short	0x00ff


	//----- nvinfo : EIATTR_EXIT_INSTR_OFFSETS
	.align		4
        /*0040*/ 	.byte	0x04, 0x1c
        /*0042*/ 	.short	(.L_17 - .L_16)


	//   ....[0]....
.L_16:
        /*0044*/ 	.word	0x00000150


	//   ....[1]....
        /*0048*/ 	.word	0x00000170


	//----- nvinfo : EIATTR_REQNTID
	.align		4
.L_17:
        /*004c*/ 	.byte	0x04, 0x10
        /*004e*/ 	.short	(.L_19 - .L_18)
.L_18:
        /*0050*/ 	.word	0x00000080
        /*0054*/ 	.word	0x00000001
        /*0058*/ 	.word	0x00000001


	//----- nvinfo : EIATTR_CRS_STACK_SIZE
	.align		4
.L_19:
        /*005c*/ 	.byte	0x04, 0x1e
        /*005e*/ 	.short	(.L_21 - .L_20)
.L_20:
        /*0060*/ 	.word	0x00000000


	//----- nvinfo : EIATTR_CBANK_PARAM_SIZE
	.align		4
.L_21:
        /*0064*/ 	.byte	0x03, 0x19
        /*0066*/ 	.short	0x0014


	//----- nvinfo : EIATTR_PARAM_CBANK
	.align		4
        /*0068*/ 	.byte	0x04, 0x0a
        /*006a*/ 	.short	(.L_23 - .L_22)
	.align		4
.L_22:
        /*006c*/ 	.word	index@(.nv.constant0.triton_poi_fused_repeat_2)
        /*0070*/ 	.short	0x0210
        /*0072*/ 	.short	0x0014


	//----- nvinfo : EIATTR_SW_WAR
	.align		4
.L_23:
        /*0074*/ 	.byte	0x04, 0x36
        /*0076*/ 	.short	(.L_25 - .L_24)
.L_24:
        /*0078*/ 	.word	0x00000008
.L_25:


//--------------------- .nv.callgraph             --------------------------
	.section	.nv.callgraph,"",@"SHT_CUDA_CALLGRAPH"
	.align	4
	.sectionentsize	8
	.align		4
        /*0000*/ 	.word	0x00000000
	.align		4
        /*0004*/ 	.word	0xffffffff
	.align		4
        /*0008*/ 	.word	0x00000000
	.align		4
        /*000c*/ 	.word	0xfffffffe
	.align		4
        /*0010*/ 	.word	0x00000000
	.align		4
        /*0014*/ 	.word	0xfffffffd
	.align		4
        /*0018*/ 	.word	0x00000000
	.align		4
        /*001c*/ 	.word	0xfffffffc


//--------------------- .text.triton_poi_fused_repeat_2 --------------------------
	.section	.text.triton_poi_fused_repeat_2,"ax",@progbits
	.align	128
        .global         triton_poi_fused_repeat_2
        .type           triton_poi_fused_repeat_2,@function
        .size           triton_poi_fused_repeat_2,(.L_x_3 - triton_poi_fused_repeat_2)
        .other          triton_poi_fused_repeat_2,@"STO_CUDA_ENTRY STV_DEFAULT"
triton_poi_fused_repeat_2:
.text.triton_poi_fused_repeat_2:
[----:B------:R-:W0:Y:S02]  /*0000*/  LDC R1, c[0x0][0x28] ;  /* 0x00000a00ff017b82 */ /* 0x000e240000000800 */
[----:B------:R-:W1:Y:S01]  /*0010*/  S2R R0, SR_TID.X ;  /* 0x0000000000007919 */ /* 0x000e620000002100 */
[----:B------:R-:W2:Y:S01]  /*0020*/  LDC.64 R4, c[0x0][0x218] ;  /* 0x00008600ff047b82 */ /* 0x000ea20000000a00 */
[----:B------:R-:W-:Y:S01]  /*0030*/  ULDC.64 UR4, c[0x0][0x208] ;  /* 0x0000820000047ab9 */ /* 0x000fe20000000a00 */
[----:B------:R-:W-:Y:S01]  /*0040*/  BSSY B0, `(.L_x_0) ;  /* 0x0000010000007945 */ /* 0x000fe20003800000 */
[----:B------:R-:W3:Y:S05]  /*0050*/  S2R R7, SR_CTAID.X ;  /* 0x0000000000077919 */ /* 0x000eea0000002500 */
[----:B------:R-:W4:Y:S01]  /*0060*/  LDC.64 R2, c[0x0][0x210] ;  /* 0x00008400ff027b82 */ /* 0x000f220000000a00 */
[----:B-1----:R-:W-:-:S02]  /*0070*/  LOP3.LUT R0, R0, 0x7f, RZ, 0xc0, !PT ;  /* 0x0000007f00007812 */ /* 0x002fc400078ec0ff */
[----:B---3--:R-:W-:-:S03]  /*0080*/  SHF.R.S32.HI R6, RZ, 0x18, R7 ;  /* 0x00000018ff067819 */ /* 0x008fc60000011407 */
[----:B------:R-:W-:Y:S01]  /*0090*/  IMAD R7, R7, 0x80, R0 ;  /* 0x0000008007077824 */ /* 0x000fe200078e0200 */
[----:B------:R-:W-:-:S03]  /*00a0*/  SGXT R0, R6, 0x1 ;  /* 0x000000010600781a */ /* 0x000fc60000000200 */
[C---:B--2---:R-:W-:Y:S01]  /*00b0*/  IMAD.WIDE R4, R7.reuse, 0x4, R4 ;  /* 0x0000000407047825 */ /* 0x044fe200078e0204 */
[----:B------:R-:W-:Y:S02]  /*00c0*/  ISETP.GE.AND P0, PT, R7, 0x80, PT ;  /* 0x000000800700780c */ /* 0x000fe40003f06270 */
[----:B------:R-:W-:-:S04]  /*00d0*/  LEA.HI R0, R0, R7, RZ, 0x5 ;  /* 0x0000000700007211 */ /* 0x000fc800078f28ff */
[----:B------:R-:W-:-:S05]  /*00e0*/  LOP3.LUT R0, R0, 0xffffffe0, RZ, 0xc0, !PT ;  /* 0xffffffe000007812 */ /* 0x000fca00078ec0ff */
[----:B------:R-:W-:Y:S02]  /*00f0*/  IMAD.IADD R9, R7, 0x1, -R0 ;  /* 0x0000000107097824 */ /* 0x000fe400078e0a00 */
[----:B------:R-:W-:Y:S02]  /*0100*/  IMAD.MOV.U32 R7, RZ, RZ, RZ ;  /* 0x000000ffff077224 */ /* 0x000fe400078e00ff */
[----:B----4-:R-:W-:Y:S01]  /*0110*/  IMAD.WIDE R2, R9, 0x4, R2 ;  /* 0x0000000409027825 */ /* 0x010fe200078e0202 */
[----:B------:R-:W-:Y:S06]  /*0120*/  @P0 BRA `(.L_x_1) ;  /* 0x0000000000040947 */ /* 0x000fec0003800000 */
[----:B------:R1:W5:Y:S02]  /*0130*/  LDG.E R7, desc[UR4][R2.64] ;  /* 0x0000000402077981 */ /* 0x000364000c1e1900 */
.L_x_1:
[----:B------:R-:W-:Y:S05]  /*0140*/  BSYNC B0 ;  /* 0x0000000000007941 */ /* 0x000fea0003800000 */
.L_x_0:
[----:B------:R-:W-:Y:S05]  /*0150*/  @P0 EXIT ;  /* 0x000000000000094d */ /* 0x000fea0003800000 */
[----:B-----5:R-:W-:Y:S01]  /*0160*/  STG.E desc[UR4][R4.64], R7 ;  /* 0x0000000704007986 */ /* 0x020fe2000c101904 */
[----:B------:R-:W-:Y:S05]  /*0170*/  EXIT ;  /* 0x000000000000794d */ /* 0x000fea0003800000 */
.L_x_2:
[----:B------:R-:W-:-:S00]  /*0180*/  BRA `(.L_x_2) ;  /* 0xfffffffc00fc7947 */ /* 0x000fc0000383ffff */
[----:B------:R-:W-:-:S00]  /*0190*/  NOP ;  /* 0x0000000000007918 */ /* 0x000fc00000000000 */
        /* <DEDUP_REMOVED lines=14> */
.L_x_3:


//--------------------- .nv.constant0.triton_poi_fused_repeat_2 --------------------------
	.section	.nv.constant0.triton_poi_fused_repeat_2,"a",@progbits
	.sectionflags	@""
	.align	4
.nv.constant0.triton_poi_fused_repeat_2:
	.zero		548
